//
// Generated by NVIDIA NVVM Compiler
//
// Compiler Build ID: CL-36424714
// Cuda compilation tools, release 13.0, V13.0.88
// Based on NVVM 20.0.0
//

.version 9.0
.target sm_100
.address_size 64

	// .globl	_Z16devidecountInnerlllPdS_Pi

.visible .entry _Z16devidecountInnerlllPdS_Pi(
	.param .u64 _Z16devidecountInnerlllPdS_Pi_param_0,
	.param .u64 _Z16devidecountInnerlllPdS_Pi_param_1,
	.param .u64 _Z16devidecountInnerlllPdS_Pi_param_2,
	.param .u64 .ptr .align 1 _Z16devidecountInnerlllPdS_Pi_param_3,
	.param .u64 .ptr .align 1 _Z16devidecountInnerlllPdS_Pi_param_4,
	.param .u64 .ptr .align 1 _Z16devidecountInnerlllPdS_Pi_param_5
)
{
	.reg .pred 	%p<13>;
	.reg .b32 	%r<15>;
	.reg .b64 	%rd<78>;
	.reg .b64 	%fd<16>;

	ld.param.u64 	%rd36, [_Z16devidecountInnerlllPdS_Pi_param_0];
	ld.param.u64 	%rd37, [_Z16devidecountInnerlllPdS_Pi_param_1];
	ld.param.u64 	%rd38, [_Z16devidecountInnerlllPdS_Pi_param_2];
	ld.param.u64 	%rd39, [_Z16devidecountInnerlllPdS_Pi_param_3];
	ld.param.u64 	%rd40, [_Z16devidecountInnerlllPdS_Pi_param_4];
	ld.param.u64 	%rd41, [_Z16devidecountInnerlllPdS_Pi_param_5];
	cvta.to.global.u64 	%rd1, %rd39;
	cvta.to.global.u64 	%rd2, %rd40;
	cvta.to.global.u64 	%rd3, %rd41;
	mov.u32 	%r7, %tid.x;
	mov.u32 	%r1, %ntid.x;
	mov.u32 	%r8, %ctaid.x;
	mad.lo.s32 	%r9, %r1, %r8, %r7;
	cvt.u64.u32 	%rd76, %r9;
	mul.lo.s64 	%rd42, %rd37, %rd36;
	mul.lo.s64 	%rd5, %rd42, %rd38;
	setp.le.s64 	%p1, %rd5, %rd76;
	@%p1 bra 	$L__BB0_19;
	mov.u32 	%r10, %nctaid.x;
	mul.lo.s32 	%r11, %r1, %r10;
	cvt.u64.u32 	%rd6, %r11;
	add.s64 	%rd43, %rd6, %rd76;
	max.u64 	%rd44, %rd5, %rd43;
	setp.lt.u64 	%p2, %rd43, %rd5;
	selp.u64 	%rd7, 1, 0, %p2;
	add.s64 	%rd45, %rd43, %rd7;
	sub.s64 	%rd8, %rd44, %rd45;
	and.b64  	%rd46, %rd8, -4294967296;
	setp.ne.s64 	%p3, %rd46, 0;
	@%p3 bra 	$L__BB0_3;
	cvt.u32.u64 	%r12, %rd6;
	cvt.u32.u64 	%r13, %rd8;
	div.u32 	%r14, %r13, %r12;
	cvt.u64.u32 	%rd71, %r14;
	bra.uni 	$L__BB0_4;
$L__BB0_3:
	div.u64 	%rd71, %rd8, %rd6;
$L__BB0_4:
	add.s64 	%rd12, %rd71, %rd7;
	and.b64  	%rd47, %rd12, 3;
	setp.eq.s64 	%p4, %rd47, 3;
	@%p4 bra 	$L__BB0_9;
	shl.b64 	%rd74, %rd76, 3;
	shl.b64 	%rd14, %rd6, 3;
	shl.b64 	%rd48, %rd76, 2;
	add.s64 	%rd73, %rd3, %rd48;
	shl.b64 	%rd16, %rd6, 2;
	add.s64 	%rd49, %rd12, 1;
	and.b64  	%rd72, %rd49, 3;
$L__BB0_6:
	.pragma "nounroll";
	ld.global.u32 	%r2, [%rd73];
	setp.lt.s32 	%p5, %r2, 2;
	@%p5 bra 	$L__BB0_8;
	add.s64 	%rd50, %rd2, %rd74;
	ld.global.f64 	%fd1, [%rd50];
	cvt.rn.f64.u32 	%fd2, %r2;
	div.rn.f64 	%fd3, %fd1, %fd2;
	add.s64 	%rd51, %rd1, %rd74;
	st.global.f64 	[%rd51], %fd3;
	mov.b64 	%rd52, 0;
	st.global.u64 	[%rd50], %rd52;
$L__BB0_8:
	add.s64 	%rd76, %rd76, %rd6;
	add.s64 	%rd74, %rd74, %rd14;
	add.s64 	%rd73, %rd73, %rd16;
	add.s64 	%rd72, %rd72, -1;
	setp.ne.s64 	%p6, %rd72, 0;
	@%p6 bra 	$L__BB0_6;
$L__BB0_9:
	setp.lt.u64 	%p7, %rd12, 3;
	@%p7 bra 	$L__BB0_19;
$L__BB0_10:
	shl.b64 	%rd53, %rd76, 2;
	add.s64 	%rd28, %rd3, %rd53;
	ld.global.u32 	%r3, [%rd28];
	setp.lt.s32 	%p8, %r3, 2;
	@%p8 bra 	$L__BB0_12;
	shl.b64 	%rd54, %rd76, 3;
	add.s64 	%rd55, %rd2, %rd54;
	ld.global.f64 	%fd4, [%rd55];
	cvt.rn.f64.u32 	%fd5, %r3;
	div.rn.f64 	%fd6, %fd4, %fd5;
	add.s64 	%rd56, %rd1, %rd54;
	st.global.f64 	[%rd56], %fd6;
	mov.b64 	%rd57, 0;
	st.global.u64 	[%rd55], %rd57;
$L__BB0_12:
	add.s64 	%rd29, %rd76, %rd6;
	shl.b64 	%rd30, %rd6, 2;
	add.s64 	%rd31, %rd28, %rd30;
	ld.global.u32 	%r4, [%rd31];
	setp.lt.s32 	%p9, %r4, 2;
	@%p9 bra 	$L__BB0_14;
	shl.b64 	%rd58, %rd29, 3;
	add.s64 	%rd59, %rd2, %rd58;
	ld.global.f64 	%fd7, [%rd59];
	cvt.rn.f64.u32 	%fd8, %r4;
	div.rn.f64 	%fd9, %fd7, %fd8;
	add.s64 	%rd60, %rd1, %rd58;
	st.global.f64 	[%rd60], %fd9;
	mov.b64 	%rd61, 0;
	st.global.u64 	[%rd59], %rd61;
$L__BB0_14:
	add.s64 	%rd32, %rd29, %rd6;
	add.s64 	%rd33, %rd31, %rd30;
	ld.global.u32 	%r5, [%rd33];
	setp.lt.s32 	%p10, %r5, 2;
	@%p10 bra 	$L__BB0_16;
	shl.b64 	%rd62, %rd32, 3;
	add.s64 	%rd63, %rd2, %rd62;
	ld.global.f64 	%fd10, [%rd63];
	cvt.rn.f64.u32 	%fd11, %r5;
	div.rn.f64 	%fd12, %fd10, %fd11;
	add.s64 	%rd64, %rd1, %rd62;
	st.global.f64 	[%rd64], %fd12;
	mov.b64 	%rd65, 0;
	st.global.u64 	[%rd63], %rd65;
$L__BB0_16:
	add.s64 	%rd34, %rd32, %rd6;
	add.s64 	%rd66, %rd33, %rd30;
	ld.global.u32 	%r6, [%rd66];
	setp.lt.s32 	%p11, %r6, 2;
	@%p11 bra 	$L__BB0_18;
	shl.b64 	%rd67, %rd34, 3;
	add.s64 	%rd68, %rd2, %rd67;
	ld.global.f64 	%fd13, [%rd68];
	cvt.rn.f64.u32 	%fd14, %r6;
	div.rn.f64 	%fd15, %fd13, %fd14;
	add.s64 	%rd69, %rd1, %rd67;
	st.global.f64 	[%rd69], %fd15;
	mov.b64 	%rd70, 0;
	st.global.u64 	[%rd68], %rd70;
$L__BB0_18:
	add.s64 	%rd76, %rd34, %rd6;
	setp.lt.s64 	%p12, %rd76, %rd5;
	@%p12 bra 	$L__BB0_10;
$L__BB0_19:
	ret;

}


// ===== COMPILED SASS (sm_100) =====

	.target	sm_100

	.elftype	@"ET_EXEC"


//--------------------- .note.nv.tkinfo           --------------------------
	.section	.note.nv.tkinfo,"",@"SHT_NOTE"
	.sectionflags	@"SHF_NOTE_NV_TKINFO"
	.tkinfo
        /*0018*/ 	.word	0x00000002
        /*0030*/ 	.string	""
        /*0030*/ 	.string	"ptxas"
        /*0030*/ 	.string	"Cuda compilation tools, release 13.0, V13.0.88"
        /*0030*/ 	.string	"Build cuda_13.0.r13.0/compiler.36424714_0"
        /*0030*/ 	.string	"-arch sm_100 -m 64 "



//--------------------- .note.nv.cuinfo           --------------------------
	.section	.note.nv.cuinfo,"",@"SHT_NOTE"
	.sectionflags	@"SHF_NOTE_NV_CUINFO"
        /*0018*/ 	.short	0x0002
        /*001a*/ 	.short	0x0064
        /*001c*/ 	.short	0x0082
	.zero		2


//--------------------- .nv.info                  --------------------------
	.section	.nv.info,"",@"SHT_CUDA_INFO"
	.align	4


	//----- nvinfo : EIATTR_REGCOUNT
	.align		4
        /*0000*/ 	.byte	0x04, 0x2f
        /*0002*/ 	.short	(.L_1 - .L_0)
	.align		4
.L_0:
        /*0004*/ 	.word	index@(_Z16devidecountInnerlllPdS_Pi)
        /*0008*/ 	.word	0x00000026


	//----- nvinfo : EIATTR_FRAME_SIZE
	.align		4
.L_1:
        /*000c*/ 	.byte	0x04, 0x11
        /*000e*/ 	.short	(.L_3 - .L_2)
	.align		4
.L_2:
        /*0010*/ 	.word	index@($__internal_1_$__cuda_sm20_div_u64)
        /*0014*/ 	.word	0x00000000


	//----- nvinfo : EIATTR_FRAME_SIZE
	.align		4
.L_3:
        /*0018*/ 	.byte	0x04, 0x11
        /*001a*/ 	.short	(.L_5 - .L_4)
	.align		4
.L_4:
        /*001c*/ 	.word	index@($__internal_0_$__cuda_sm20_div_rn_f64_full)
        /*0020*/ 	.word	0x00000000


	//----- nvinfo : EIATTR_FRAME_SIZE
	.align		4
.L_5:
        /*0024*/ 	.byte	0x04, 0x11
        /*0026*/ 	.short	(.L_7 - .L_6)
	.align		4
.L_6:
        /*0028*/ 	.word	index@(_Z16devidecountInnerlllPdS_Pi)
        /*002c*/ 	.word	0x00000000


	//----- nvinfo : EIATTR_MIN_STACK_SIZE
	.align		4
.L_7:
        /*0030*/ 	.byte	0x04, 0x12
        /*0032*/ 	.short	(.L_9 - .L_8)
	.align		4
.L_8:
        /*0034*/ 	.word	index@(_Z16devidecountInnerlllPdS_Pi)
        /*0038*/ 	.word	0x00000000
.L_9:


//--------------------- .nv.compat                --------------------------
	.section	.nv.compat,"",@"SHT_CUDA_COMPAT_INFO"
	.align	4
        /*0000*/ 	.byte	0x02, 0x09, 0x00, 0x00, 0x02, 0x02, 0x01, 0x00, 0x02, 0x05, 0x05, 0x00, 0x03, 0x07, 0x01, 0x01
        /*0010*/ 	.byte	0x02, 0x03, 0x00, 0x00, 0x02, 0x06, 0x01, 0x00, 0x04, 0x0b, 0x08, 0x00, 0x01, 0x00, 0x00, 0x00
        /*0020*/ 	.byte	0x00, 0x00, 0x00, 0x00


//--------------------- .nv.info._Z16devidecountInnerlllPdS_Pi --------------------------
	.section	.nv.info._Z16devidecountInnerlllPdS_Pi,"",@"SHT_CUDA_INFO"
	.sectionflags	@""
	.align	4


	//----- nvinfo : EIATTR_CUDA_API_VERSION
	.align		4
        /*0000*/ 	.byte	0x04, 0x37
        /*0002*/ 	.short	(.L_11 - .L_10)
.L_10:
        /*0004*/ 	.word	0x00000082


	//----- nvinfo : EIATTR_KPARAM_INFO
	.align		4
.L_11:
        /*0008*/ 	.byte	0x04, 0x17
        /*000a*/ 	.short	(.L_13 - .L_12)
.L_12:
        /*000c*/ 	.word	0x00000000
        /*0010*/ 	.short	0x0005
        /*0012*/ 	.short	0x0028
        /*0014*/ 	.byte	0x00, 0xf5, 0x21, 0x00


	//----- nvinfo : EIATTR_KPARAM_INFO
	.align		4
.L_13:
        /*0018*/ 	.byte	0x04, 0x17
        /*001a*/ 	.short	(.L_15 - .L_14)
.L_14:
        /*001c*/ 	.word	0x00000000
        /*0020*/ 	.short	0x0004
        /*0022*/ 	.short	0x0020
        /*0024*/ 	.byte	0x00, 0xf5, 0x21, 0x00


	//----- nvinfo : EIATTR_KPARAM_INFO
	.align		4
.L_15:
        /*0028*/ 	.byte	0x04, 0x17
        /*002a*/ 	.short	(.L_17 - .L_16)
.L_16:
        /*002c*/ 	.word	0x00000000
        /*0030*/ 	.short	0x0003
        /*0032*/ 	.short	0x0018
        /*0034*/ 	.byte	0x00, 0xf5, 0x21, 0x00


	//----- nvinfo : EIATTR_KPARAM_INFO
	.align		4
.L_17:
        /*0038*/ 	.byte	0x04, 0x17
        /*003a*/ 	.short	(.L_19 - .L_18)
.L_18:
        /*003c*/ 	.word	0x00000000
        /*0040*/ 	.short	0x0002
        /*0042*/ 	.short	0x0010
        /*0044*/ 	.byte	0x00, 0xf0, 0x21, 0x00


	//----- nvinfo : EIATTR_KPARAM_INFO
	.align		4
.L_19:
        /*0048*/ 	.byte	0x04, 0x17
        /*004a*/ 	.short	(.L_21 - .L_20)
.L_20:
        /*004c*/ 	.word	0x00000000
        /*0050*/ 	.short	0x0001
        /*0052*/ 	.short	0x0008
        /*0054*/ 	.byte	0x00, 0xf0, 0x21, 0x00


	//----- nvinfo : EIATTR_KPARAM_INFO
	.align		4
.L_21:
        /*0058*/ 	.byte	0x04, 0x17
        /*005a*/ 	.short	(.L_23 - .L_22)
.L_22:
        /*005c*/ 	.word	0x00000000
        /*0060*/ 	.short	0x0000
        /*0062*/ 	.short	0x0000
        /*0064*/ 	.byte	0x00, 0xf0, 0x21, 0x00


	//----- nvinfo : EIATTR_SPARSE_MMA_MASK
	.align		4
.L_23:
        /*0068*/ 	.byte	0x03, 0x50
        /*006a*/ 	.short	0x0000


	//----- nvinfo : EIATTR_MAXREG_COUNT
	.align		4
        /*006c*/ 	.byte	0x03, 0x1b
        /*006e*/ 	.short	0x00ff


	//----- nvinfo : EIATTR_MERCURY_ISA_VERSION
	.align		4
        /*0070*/ 	.byte	0x03, 0x5f
        /*0072*/ 	.short	0x0101


	//----- nvinfo : EIATTR_VRC_CTA_INIT_COUNT
	.align		4
        /*0074*/ 	.byte	0x02, 0x4a
	.zero		1
	.zero		1


	//----- nvinfo : EIATTR_EXIT_INSTR_OFFSETS
	.align		4
        /*0078*/ 	.byte	0x04, 0x1c
        /*007a*/ 	.short	(.L_25 - .L_24)


	//   ....[0]....
.L_24:
        /*007c*/ 	.word	0x00000110


	//   ....[1]....
        /*0080*/ 	.word	0x00000810


	//   ....[2]....
        /*0084*/ 	.word	0x000011b0


	//----- nvinfo : EIATTR_CRS_STACK_SIZE
	.align		4
.L_25:
        /*0088*/ 	.byte	0x04, 0x1e
        /*008a*/ 	.short	(.L_27 - .L_26)
.L_26:
        /*008c*/ 	.word	0x00000000


	//----- nvinfo : EIATTR_CBANK_PARAM_SIZE
	.align		4
.L_27:
        /*0090*/ 	.byte	0x03, 0x19
        /*0092*/ 	.short	0x0030


	//----- nvinfo : EIATTR_PARAM_CBANK
	.align		4
        /*0094*/ 	.byte	0x04, 0x0a
        /*0096*/ 	.short	(.L_29 - .L_28)
	.align		4
.L_28:
        /*0098*/ 	.word	index@(.nv.constant0._Z16devidecountInnerlllPdS_Pi)
        /*009c*/ 	.short	0x0380
        /*009e*/ 	.short	0x0030


	//----- nvinfo : EIATTR_SW_WAR
	.align		4
.L_29:
        /*00a0*/ 	.byte	0x04, 0x36
        /*00a2*/ 	.short	(.L_31 - .L_30)
.L_30:
        /*00a4*/ 	.word	0x00000008
.L_31:


//--------------------- .nv.callgraph             --------------------------
	.section	.nv.callgraph,"",@"SHT_CUDA_CALLGRAPH"
	.align	4
	.sectionentsize	8
	.align		4
        /*0000*/ 	.word	0x00000000
	.align		4
        /*0004*/ 	.word	0xffffffff
	.align		4
        /*0008*/ 	.word	0x00000000
	.align		4
        /*000c*/ 	.word	0xfffffffe
	.align		4
        /*0010*/ 	.word	0x00000000
	.align		4
        /*0014*/ 	.word	0xfffffffd
	.align		4
        /*0018*/ 	.word	0x00000000
	.align		4
        /*001c*/ 	.word	0xfffffffc


//--------------------- .text._Z16devidecountInnerlllPdS_Pi --------------------------
	.section	.text._Z16devidecountInnerlllPdS_Pi,"ax",@progbits
	.align	128
        .global         _Z16devidecountInnerlllPdS_Pi
        .type           _Z16devidecountInnerlllPdS_Pi,@function
        .size           _Z16devidecountInnerlllPdS_Pi,(.L_x_34 - _Z16devidecountInnerlllPdS_Pi)
        .other          _Z16devidecountInnerlllPdS_Pi,@"STO_CUDA_ENTRY STV_DEFAULT"
_Z16devidecountInnerlllPdS_Pi:
.text._Z16devidecountInnerlllPdS_Pi:
[----:B------:R-:W-:Y:S01]  /*0000*/  LDC R1, c[0x0][0x37c] ;  /* 0x0000df00ff017b82 */ /* 0x000fe20000000800 */
[----:B------:R-:W0:Y:S01]  /*0010*/  LDCU.128 UR8, c[0x0][0x380] ;  /* 0x00007000ff0877ac */ /* 0x000e220008000c00 */
[----:B------:R-:W1:Y:S06]  /*0020*/  S2R R3, SR_TID.X ;  /* 0x0000000000037919 */ /* 0x000e6c0000002100 */
[----:B------:R-:W2:Y:S01]  /*0030*/  LDC.64 R4, c[0x0][0x390] ;  /* 0x0000e400ff047b82 */ /* 0x000ea20000000a00 */
[----:B------:R-:W1:Y:S01]  /*0040*/  LDCU UR7, c[0x0][0x360] ;  /* 0x00006c00ff0777ac */ /* 0x000e620008000800 */
[----:B------:R-:W1:Y:S01]  /*0050*/  S2R R0, SR_CTAID.X ;  /* 0x0000000000007919 */ /* 0x000e620000002500 */
[----:B0-----:R-:W-:-:S02]  /*0060*/  UIMAD UR6, UR11, UR8, URZ ;  /* 0x000000080b0672a4 */ /* 0x001fc4000f8e02ff */
[----:B------:R-:W-:Y:S02]  /*0070*/  UIMAD.WIDE.U32 UR4, UR10, UR8, URZ ;  /* 0x000000080a0472a5 */ /* 0x000fe4000f8e00ff */
[----:B------:R-:W-:-:S04]  /*0080*/  UIMAD UR6, UR10, UR9, UR6 ;  /* 0x000000090a0672a4 */ /* 0x000fc8000f8e0206 */
[----:B------:R-:W-:Y:S01]  /*0090*/  UIADD3 UR5, UPT, UPT, UR5, UR6, URZ ;  /* 0x0000000605057290 */ /* 0x000fe2000fffe0ff */
[----:B--2---:R-:W-:-:S05]  /*00a0*/  IMAD.WIDE.U32 R16, R4, UR4, RZ ;  /* 0x0000000404107c25 */ /* 0x004fca000f8e00ff */
[----:B------:R-:W-:-:S04]  /*00b0*/  IMAD R2, R4, UR5, RZ ;  /* 0x0000000504027c24 */ /* 0x000fc8000f8e02ff */
[----:B------:R-:W-:Y:S02]  /*00c0*/  IMAD R5, R5, UR4, R2 ;  /* 0x0000000405057c24 */ /* 0x000fe4000f8e0202 */
[----:B-1----:R-:W-:Y:S02]  /*00d0*/  IMAD R3, R0, UR7, R3 ;  /* 0x0000000700037c24 */ /* 0x002fe4000f8e0203 */
[----:B------:R-:W-:-:S03]  /*00e0*/  IMAD.IADD R2, R17, 0x1, R5 ;  /* 0x0000000111027824 */ /* 0x000fc600078e0205 */
[----:B------:R-:W-:-:S04]  /*00f0*/  ISETP.GT.U32.AND P0, PT, R16, R3, PT ;  /* 0x000000031000720c */ /* 0x000fc80003f04070 */
[----:B------:R-:W-:-:S13]  /*0100*/  ISETP.GT.AND.EX P0, PT, R2, RZ, PT, P0 ;  /* 0x000000ff0200720c */ /* 0x000fda0003f04300 */
[----:B------:R-:W-:Y:S05]  /*0110*/  @!P0 EXIT ;  /* 0x000000000000894d */ /* 0x000fea0003800000 */
[----:B------:R-:W0:Y:S01]  /*0120*/  LDC R4, c[0x0][0x370] ;  /* 0x0000dc00ff047b82 */ /* 0x000e220000000800 */
[----:B------:R-:W-:Y:S01]  /*0130*/  IMAD.MOV.U32 R6, RZ, RZ, RZ ;  /* 0x000000ffff067224 */ /* 0x000fe200078e00ff */
[----:B------:R-:W-:Y:S01]  /*0140*/  BSSY.RECONVERGENT B0, `(.L_x_0) ;  /* 0x0000028000007945 */ /* 0x000fe20003800200 */
[----:B0-----:R-:W-:-:S05]  /*0150*/  IMAD R4, R4, UR7, RZ ;  /* 0x0000000704047c24 */ /* 0x001fca000f8e02ff */
[----:B------:R-:W-:-:S04]  /*0160*/  IADD3 R5, P1, PT, R4, R3, RZ ;  /* 0x0000000304057210 */ /* 0x000fc80007f3e0ff */
[----:B------:R-:W-:Y:S01]  /*0170*/  ISETP.GE.U32.AND P0, PT, R5, R16, PT ;  /* 0x000000100500720c */ /* 0x000fe20003f06070 */
[----:B------:R-:W-:Y:S01]  /*0180*/  IMAD.X R11, RZ, RZ, R6, P1 ;  /* 0x000000ffff0b7224 */ /* 0x000fe200008e0606 */
[----:B------:R-:W-:-:S04]  /*0190*/  ISETP.GT.U32.AND P1, PT, R16, R5, PT ;  /* 0x000000051000720c */ /* 0x000fc80003f24070 */
[----:B------:R-:W-:Y:S02]  /*01a0*/  ISETP.GE.U32.AND.EX P0, PT, R11, R2, PT, P0 ;  /* 0x000000020b00720c */ /* 0x000fe40003f06100 */
[----:B------:R-:W-:Y:S02]  /*01b0*/  ISETP.GT.U32.AND.EX P1, PT, R2, R11, PT, P1 ;  /* 0x0000000b0200720c */ /* 0x000fe40003f24110 */
[----:B------:R-:W-:Y:S02]  /*01c0*/  SEL R9, RZ, 0x1, P0 ;  /* 0x00000001ff097807 */ /* 0x000fe40000000000 */
[----:B------:R-:W-:Y:S02]  /*01d0*/  SEL R0, R16, R5, P1 ;  /* 0x0000000510007207 */ /* 0x000fe40000800000 */
[----:B------:R-:W-:Y:S02]  /*01e0*/  SEL R7, R2, R11, P1 ;  /* 0x0000000b02077207 */ /* 0x000fe40000800000 */
[----:B------:R-:W-:-:S04]  /*01f0*/  IADD3 R5, P0, P1, R0, -R5, -R9 ;  /* 0x8000000500057210 */ /* 0x000fc8000791e809 */
[----:B------:R-:W-:-:S04]  /*0200*/  IADD3.X R7, PT, PT, R7, -0x1, ~R11, P0, P1 ;  /* 0xffffffff07077810 */ /* 0x000fc800007e2c0b */
[----:B------:R-:W-:-:S13]  /*0210*/  ISETP.NE.U32.AND P0, PT, R7, RZ, PT ;  /* 0x000000ff0700720c */ /* 0x000fda0003f05070 */
[----:B------:R-:W-:Y:S05]  /*0220*/  @P0 BRA `(.L_x_1) ;  /* 0x0000000000540947 */ /* 0x000fea0003800000 */
[----:B------:R-:W0:Y:S01]  /*0230*/  I2F.U32.RP R0, R4 ;  /* 0x0000000400007306 */ /* 0x000e220000209000 */
[----:B------:R-:W-:Y:S01]  /*0240*/  IMAD.MOV R7, RZ, RZ, -R4 ;  /* 0x000000ffff077224 */ /* 0x000fe200078e0a04 */
[----:B------:R-:W-:-:S06]  /*0250*/  ISETP.NE.U32.AND P2, PT, R4, RZ, PT ;  /* 0x000000ff0400720c */ /* 0x000fcc0003f45070 */
[----:B0-----:R-:W0:Y:S02]  /*0260*/  MUFU.RCP R0, R0 ;  /* 0x0000000000007308 */ /* 0x001e240000001000 */
[----:B0-----:R-:W-:-:S06]  /*0270*/  VIADD R10, R0, 0xffffffe ;  /* 0x0ffffffe000a7836 */ /* 0x001fcc0000000000 */
[----:B------:R0:W1:Y:S02]  /*0280*/  F2I.FTZ.U32.TRUNC.NTZ R11, R10 ;  /* 0x0000000a000b7305 */ /* 0x000064000021f000 */
[----:B0-----:R-:W-:Y:S02]  /*0290*/  IMAD.MOV.U32 R10, RZ, RZ, RZ ;  /* 0x000000ffff0a7224 */ /* 0x001fe400078e00ff */
[----:B-1----:R-:W-:-:S04]  /*02a0*/  IMAD R7, R7, R11, RZ ;  /* 0x0000000b07077224 */ /* 0x002fc800078e02ff */
[----:B------:R-:W-:-:S04]  /*02b0*/  IMAD.HI.U32 R8, R11, R7, R10 ;  /* 0x000000070b087227 */ /* 0x000fc800078e000a */
[----:B------:R-:W-:Y:S02]  /*02c0*/  IMAD.MOV.U32 R11, RZ, RZ, RZ ;  /* 0x000000ffff0b7224 */ /* 0x000fe400078e00ff */
[----:B------:R-:W-:-:S04]  /*02d0*/  IMAD.HI.U32 R8, R8, R5, RZ ;  /* 0x0000000508087227 */ /* 0x000fc800078e00ff */
[----:B------:R-:W-:-:S04]  /*02e0*/  IMAD.MOV R7, RZ, RZ, -R8 ;  /* 0x000000ffff077224 */ /* 0x000fc800078e0a08 */
[----:B------:R-:W-:-:S05]  /*02f0*/  IMAD R5, R4, R7, R5 ;  /* 0x0000000704057224 */ /* 0x000fca00078e0205 */
[----:B------:R-:W-:-:S13]  /*0300*/  ISETP.GE.U32.AND P0, PT, R5, R4, PT ;  /* 0x000000040500720c */ /* 0x000fda0003f06070 */
[----:B------:R-:W-:Y:S02]  /*0310*/  @P0 IMAD.IADD R5, R5, 0x1, -R4 ;  /* 0x0000000105050824 */ /* 0x000fe400078e0a04 */
[----:B------:R-:W-:-:S03]  /*0320*/  @P0 VIADD R8, R8, 0x1 ;  /* 0x0000000108080836 */ /* 0x000fc60000000000 */
[----:B------:R-:W-:-:S13]  /*0330*/  ISETP.GE.U32.AND P1, PT, R5, R4, PT ;  /* 0x000000040500720c */ /* 0x000fda0003f26070 */
[----:B------:R-:W-:Y:S01]  /*0340*/  @P1 VIADD R8, R8, 0x1 ;  /* 0x0000000108081836 */ /* 0x000fe20000000000 */
[----:B------:R-:W-:-:S05]  /*0350*/  @!P2 LOP3.LUT R8, RZ, R4, RZ, 0x33, !PT ;  /* 0x00000004ff08a212 */ /* 0x000fca00078e33ff */
[----:B------:R-:W-:Y:S01]  /*0360*/  IMAD.MOV.U32 R10, RZ, RZ, R8 ;  /* 0x000000ffff0a7224 */ /* 0x000fe200078e0008 */
[----:B------:R-:W-:Y:S06]  /*0370*/  BRA `(.L_x_2) ;  /* 0x0000000000107947 */ /* 0x000fec0003800000 */
.L_x_1:
[----:B------:R-:W-:-:S07]  /*0380*/  MOV R0, 0x3a0 ;  /* 0x000003a000007802 */ /* 0x000fce0000000f00 */
[----:B------:R-:W-:Y:S05]  /*0390*/  CALL.REL.NOINC `($__internal_1_$__cuda_sm20_div_u64) ;  /* 0x0000001000f47944 */ /* 0x000fea0003c00000 */
[----:B------:R-:W-:Y:S02]  /*03a0*/  IMAD.MOV.U32 R10, RZ, RZ, R5 ;  /* 0x000000ffff0a7224 */ /* 0x000fe400078e0005 */
[----:B------:R-:W-:-:S07]  /*03b0*/  IMAD.MOV.U32 R11, RZ, RZ, R8 ;  /* 0x000000ffff0b7224 */ /* 0x000fce00078e0008 */
.L_x_2:
[----:B------:R-:W-:Y:S05]  /*03c0*/  BSYNC.RECONVERGENT B0 ;  /* 0x0000000000007941 */ /* 0x000fea0003800200 */
.L_x_0:
[----:B------:R-:W-:Y:S01]  /*03d0*/  IADD3 R9, P1, PT, R10, R9, RZ ;  /* 0x000000090a097210 */ /* 0x000fe20007f3e0ff */
[----:B------:R-:W0:Y:S01]  /*03e0*/  LDCU.64 UR4, c[0x0][0x358] ;  /* 0x00006b00ff0477ac */ /* 0x000e220008000a00 */
[----:B------:R-:W-:Y:S02]  /*03f0*/  BSSY.RECONVERGENT B0, `(.L_x_3) ;  /* 0x000003c000007945 */ /* 0x000fe40003800200 */
[----:B------:R-:W-:Y:S01]  /*0400*/  LOP3.LUT R0, R9, 0x3, RZ, 0xc0, !PT ;  /* 0x0000000309007812 */ /* 0x000fe200078ec0ff */
[----:B------:R-:W1:Y:S01]  /*0410*/  LDCU.64 UR8, c[0x0][0x3a0] ;  /* 0x00007400ff0877ac */ /* 0x000e620008000a00 */
[----:B------:R-:W-:Y:S02]  /*0420*/  IMAD.X R10, RZ, RZ, R11, P1 ;  /* 0x000000ffff0a7224 */ /* 0x000fe400008e060b */
[----:B------:R-:W-:Y:S01]  /*0430*/  ISETP.NE.U32.AND P0, PT, R0, 0x3, PT ;  /* 0x000000030000780c */ /* 0x000fe20003f05070 */
[----:B------:R-:W2:Y:S03]  /*0440*/  LDCU.64 UR10, c[0x0][0x398] ;  /* 0x00007300ff0a77ac */ /* 0x000ea60008000a00 */
[----:B------:R-:W-:-:S13]  /*0450*/  ISETP.NE.AND.EX P0, PT, RZ, RZ, PT, P0 ;  /* 0x000000ffff00720c */ /* 0x000fda0003f05300 */
[----:B01----:R-:W-:Y:S05]  /*0460*/  @!P0 BRA `(.L_x_4) ;  /* 0x0000000000d08947 */ /* 0x003fea0003800000 */
[----:B------:R-:W0:Y:S01]  /*0470*/  LDCU.64 UR6, c[0x0][0x3a8] ;  /* 0x00007500ff0677ac */ /* 0x000e220008000a00 */
[----:B------:R-:W-:Y:S01]  /*0480*/  VIADD R26, R9, 0x1 ;  /* 0x00000001091a7836 */ /* 0x000fe20000000000 */
[C---:B------:R-:W-:Y:S01]  /*0490*/  SHF.L.U64.HI R13, R3.reuse, 0x3, R6 ;  /* 0x00000003030d7819 */ /* 0x040fe20000010206 */
[C---:B------:R-:W-:Y:S02]  /*04a0*/  IMAD.SHL.U32 R29, R3.reuse, 0x8, RZ ;  /* 0x00000008031d7824 */ /* 0x040fe400078e00ff */
[----:B------:R-:W-:Y:S01]  /*04b0*/  IMAD.MOV.U32 R12, RZ, RZ, RZ ;  /* 0x000000ffff0c7224 */ /* 0x000fe200078e00ff */
[----:B------:R-:W-:Y:S02]  /*04c0*/  LOP3.LUT R26, R26, 0x3, RZ, 0xc0, !PT ;  /* 0x000000031a1a7812 */ /* 0x000fe400078ec0ff */
[----:B0-----:R-:W-:-:S04]  /*04d0*/  LEA R11, P0, R3, UR6, 0x2 ;  /* 0x00000006030b7c11 */ /* 0x001fc8000f8010ff */
[----:B------:R-:W-:-:S09]  /*04e0*/  LEA.HI.X R27, R3, UR7, R6, 0x2, P0 ;  /* 0x00000007031b7c11 */ /* 0x000fd200080f1406 */
.L_x_9:
[----:B0-----:R-:W-:Y:S02]  /*04f0*/  IMAD.MOV.U32 R14, RZ, RZ, R11 ;  /* 0x000000ffff0e7224 */ /* 0x001fe400078e000b */
[----:B------:R-:W-:-:S05]  /*0500*/  IMAD.MOV.U32 R15, RZ, RZ, R27 ;  /* 0x000000ffff0f7224 */ /* 0x000fca00078e001b */
[----:B------:R-:W3:Y:S01]  /*0510*/  LDG.E R20, desc[UR4][R14.64] ;  /* 0x000000040e147981 */ /* 0x000ee2000c1e1900 */
[----:B------:R-:W-:Y:S01]  /*0520*/  IADD3 R26, P0, PT, R26, -0x1, RZ ;  /* 0xffffffff1a1a7810 */ /* 0x000fe20007f1e0ff */
[----:B------:R-:W-:Y:S03]  /*0530*/  BSSY.RECONVERGENT B1, `(.L_x_5) ;  /* 0x0000020000017945 */ /* 0x000fe60003800200 */
[----:B------:R-:W-:Y:S02]  /*0540*/  IADD3.X R12, PT, PT, R12, -0x1, RZ, P0, !PT ;  /* 0xffffffff0c0c7810 */ /* 0x000fe400007fe4ff */
[----:B------:R-:W-:-:S04]  /*0550*/  ISETP.NE.U32.AND P0, PT, R26, RZ, PT ;  /* 0x000000ff1a00720c */ /* 0x000fc80003f05070 */
[----:B------:R-:W-:Y:S02]  /*0560*/  ISETP.NE.AND.EX P0, PT, R12, RZ, PT, P0 ;  /* 0x000000ff0c00720c */ /* 0x000fe40003f05300 */
[----:B---3--:R-:W-:-:S13]  /*0570*/  ISETP.GE.AND P1, PT, R20, 0x2, PT ;  /* 0x000000021400780c */ /* 0x008fda0003f26270 */
[----:B------:R-:W-:Y:S05]  /*0580*/  @!P1 BRA `(.L_x_6) ;  /* 0x0000000000689947 */ /* 0x000fea0003800000 */
[----:B------:R-:W-:-:S04]  /*0590*/  IADD3 R32, P1, PT, R29, UR8, RZ ;  /* 0x000000081d207c10 */ /* 0x000fc8000ff3e0ff */
[----:B------:R-:W-:-:S05]  /*05a0*/  IADD3.X R33, PT, PT, R13, UR9, RZ, P1, !PT ;  /* 0x000000090d217c10 */ /* 0x000fca0008ffe4ff */
[----:B------:R-:W3:Y:S01]  /*05b0*/  LDG.E.64 R22, desc[UR4][R32.64] ;  /* 0x0000000420167981 */ /* 0x000ee2000c1e1b00 */
[----:B------:R-:W0:Y:S01]  /*05c0*/  I2F.F64.U32 R20, R20 ;  /* 0x0000001400147312 */ /* 0x000e220000201800 */
[----:B------:R-:W-:Y:S01]  /*05d0*/  IMAD.MOV.U32 R14, RZ, RZ, 0x1 ;  /* 0x00000001ff0e7424 */ /* 0x000fe200078e00ff */
[----:B------:R-:W-:Y:S06]  /*05e0*/  BSSY.RECONVERGENT B2, `(.L_x_7) ;  /* 0x0000010000027945 */ /* 0x000fec0003800200 */
[----:B0-----:R-:W0:Y:S02]  /*05f0*/  MUFU.RCP64H R15, R21 ;  /* 0x00000015000f7308 */ /* 0x001e240000001800 */
[----:B0-----:R-:W-:-:S08]  /*0600*/  DFMA R18, -R20, R14, 1 ;  /* 0x3ff000001412742b */ /* 0x001fd0000000010e */
[----:B------:R-:W-:-:S08]  /*0610*/  DFMA R18, R18, R18, R18 ;  /* 0x000000121212722b */ /* 0x000fd00000000012 */
[----:B------:R-:W-:-:S08]  /*0620*/  DFMA R18, R14, R18, R14 ;  /* 0x000000120e12722b */ /* 0x000fd0000000000e */
[----:B------:R-:W-:-:S08]  /*0630*/  DFMA R24, -R20, R18, 1 ;  /* 0x3ff000001418742b */ /* 0x000fd00000000112 */
[----:B------:R-:W-:-:S08]  /*0640*/  DFMA R24, R18, R24, R18 ;  /* 0x000000181218722b */ /* 0x000fd00000000012 */
[----:B---3--:R-:W-:Y:S01]  /*0650*/  DMUL R14, R22, R24 ;  /* 0x00000018160e7228 */ /* 0x008fe20000000000 */
[----:B------:R-:W-:-:S07]  /*0660*/  FSETP.GEU.AND P2, PT, |R23|, 6.5827683646048100446e-37, PT ;  /* 0x036000001700780b */ /* 0x000fce0003f4e200 */
[----:B------:R-:W-:-:S08]  /*0670*/  DFMA R18, -R20, R14, R22 ;  /* 0x0000000e1412722b */ /* 0x000fd00000000116 */
[----:B------:R-:W-:-:S10]  /*0680*/  DFMA R30, R24, R18, R14 ;  /* 0x00000012181e722b */ /* 0x000fd4000000000e */
[----:B------:R-:W-:-:S05]  /*0690*/  FFMA R0, RZ, R21, R31 ;  /* 0x00000015ff007223 */ /* 0x000fca000000001f */
[----:B------:R-:W-:-:S13]  /*06a0*/  FSETP.GT.AND P1, PT, |R0|, 1.469367938527859385e-39, PT ;  /* 0x001000000000780b */ /* 0x000fda0003f24200 */
[----:B------:R-:W-:Y:S05]  /*06b0*/  @P1 BRA P2, `(.L_x_8) ;  /* 0x0000000000081947 */ /* 0x000fea0001000000 */
[----:B------:R-:W-:-:S07]  /*06c0*/  MOV R0, 0x6e0 ;  /* 0x000006e000007802 */ /* 0x000fce0000000f00 */
[----:B--2---:R-:W-:Y:S05]  /*06d0*/  CALL.REL.NOINC `($__internal_0_$__cuda_sm20_div_rn_f64_full) ;  /* 0x0000000800b87944 */ /* 0x004fea0003c00000 */
.L_x_8:
[----:B--2---:R-:W-:Y:S05]  /*06e0*/  BSYNC.RECONVERGENT B2 ;  /* 0x0000000000027941 */ /* 0x004fea0003800200 */
.L_x_7:
[----:B------:R-:W-:-:S04]  /*06f0*/  IADD3 R14, P1, PT, R29, UR10, RZ ;  /* 0x0000000a1d0e7c10 */ /* 0x000fc8000ff3e0ff */
[----:B------:R-:W-:-:S05]  /*0700*/  IADD3.X R15, PT, PT, R13, UR11, RZ, P1, !PT ;  /* 0x0000000b0d0f7c10 */ /* 0x000fca0008ffe4ff */
[----:B------:R0:W-:Y:S04]  /*0710*/  STG.E.64 desc[UR4][R14.64], R30 ;  /* 0x0000001e0e007986 */ /* 0x0001e8000c101b04 */
[----:B------:R0:W-:Y:S02]  /*0720*/  STG.E.64 desc[UR4][R32.64], RZ ;  /* 0x000000ff20007986 */ /* 0x0001e4000c101b04 */
.L_x_6:
[----:B--2---:R-:W-:Y:S05]  /*0730*/  BSYNC.RECONVERGENT B1 ;  /* 0x0000000000017941 */ /* 0x004fea0003800200 */
.L_x_5:
[C---:B------:R-:W-:Y:S02]  /*0740*/  IADD3 R3, P1, PT, R4.reuse, R3, RZ ;  /* 0x0000000304037210 */ /* 0x040fe40007f3e0ff */
[C---:B------:R-:W-:Y:S02]  /*0750*/  LEA R29, P2, R4.reuse, R29, 0x3 ;  /* 0x0000001d041d7211 */ /* 0x040fe400078418ff */
[C---:B------:R-:W-:Y:S01]  /*0760*/  LEA R11, P3, R4.reuse, R11, 0x2 ;  /* 0x0000000b040b7211 */ /* 0x040fe200078610ff */
[----:B------:R-:W-:Y:S01]  /*0770*/  IMAD.X R6, RZ, RZ, R6, P1 ;  /* 0x000000ffff067224 */ /* 0x000fe200008e0606 */
[C---:B------:R-:W-:Y:S02]  /*0780*/  LEA.HI.X R13, R4.reuse, R13, RZ, 0x3, P2 ;  /* 0x0000000d040d7211 */ /* 0x040fe400010f1cff */
[----:B------:R-:W-:Y:S01]  /*0790*/  LEA.HI.X R27, R4, R27, RZ, 0x2, P3 ;  /* 0x0000001b041b7211 */ /* 0x000fe200018f14ff */
[----:B------:R-:W-:Y:S08]  /*07a0*/  @P0 BRA `(.L_x_9) ;  /* 0xfffffffc00500947 */ /* 0x000ff0000383ffff */
.L_x_4:
[----:B--2---:R-:W-:Y:S05]  /*07b0*/  BSYNC.RECONVERGENT B0 ;  /* 0x0000000000007941 */ /* 0x004fea0003800200 */
.L_x_3:
[----:B------:R-:W-:Y:S01]  /*07c0*/  ISETP.GE.U32.AND P0, PT, R9, 0x3, PT ;  /* 0x000000030900780c */ /* 0x000fe20003f06070 */
[----:B------:R-:W1:Y:S03]  /*07d0*/  LDCU.64 UR12, c[0x0][0x3a0] ;  /* 0x00007400ff0c77ac */ /* 0x000e660008000a00 */
[----:B------:R-:W-:Y:S01]  /*07e0*/  ISETP.GE.U32.AND.EX P0, PT, R10, RZ, PT, P0 ;  /* 0x000000ff0a00720c */ /* 0x000fe20003f06100 */
[----:B------:R-:W2:Y:S01]  /*07f0*/  LDCU.64 UR14, c[0x0][0x398] ;  /* 0x00007300ff0e77ac */ /* 0x000ea20008000a00 */
[----:B------:R-:W3:Y:S11]  /*0800*/  LDCU.64 UR6, c[0x0][0x3a8] ;  /* 0x00007500ff0677ac */ /* 0x000ef60008000a00 */
[----:B-123--:R-:W-:Y:S05]  /*0810*/  @!P0 EXIT ;  /* 0x000000000000894d */ /* 0x00efea0003800000 */
.L_x_26:
[----:B--2---:R-:W-:-:S04]  /*0820*/  LEA R12, P0, R3, UR6, 0x2 ;  /* 0x00000006030c7c11 */ /* 0x004fc8000f8010ff */
[----:B------:R-:W-:-:S05]  /*0830*/  LEA.HI.X R13, R3, UR7, R6, 0x2, P0 ;  /* 0x00000007030d7c11 */ /* 0x000fca00080f1406 */
[----:B------:R-:W2:Y:S01]  /*0840*/  LDG.E R20, desc[UR4][R12.64] ;  /* 0x000000040c147981 */ /* 0x000ea2000c1e1900 */
[----:B------:R-:W-:Y:S01]  /*0850*/  BSSY.RECONVERGENT B0, `(.L_x_10) ;  /* 0x000001f000007945 */ /* 0x000fe20003800200 */
[----:B--2---:R-:W-:-:S13]  /*0860*/  ISETP.GE.AND P0, PT, R20, 0x2, PT ;  /* 0x000000021400780c */ /* 0x004fda0003f06270 */
[----:B-1----:R-:W-:Y:S05]  /*0870*/  @!P0 BRA `(.L_x_11) ;  /* 0x0000000000708947 */ /* 0x002fea0003800000 */
[C---:B------:R-:W-:Y:S01]  /*0880*/  IMAD.SHL.U32 R9, R3.reuse, 0x8, RZ ;  /* 0x0000000803097824 */ /* 0x040fe200078e00ff */
[----:B------:R-:W-:-:S04]  /*0890*/  SHF.L.U64.HI R10, R3, 0x3, R6 ;  /* 0x00000003030a7819 */ /* 0x000fc80000010206 */
[----:B------:R-:W-:-:S04]  /*08a0*/  IADD3 R26, P0, PT, R9, UR12, RZ ;  /* 0x0000000c091a7c10 */ /* 0x000fc8000ff1e0ff */
[----:B------:R-:W-:-:S05]  /*08b0*/  IADD3.X R27, PT, PT, R10, UR13, RZ, P0, !PT ;  /* 0x0000000d0a1b7c10 */ /* 0x000fca00087fe4ff */
[----:B------:R-:W2:Y:S01]  /*08c0*/  LDG.E.64 R22, desc[UR4][R26.64] ;  /* 0x000000041a167981 */ /* 0x000ea2000c1e1b00 */
[----:B------:R-:W1:Y:S01]  /*08d0*/  I2F.F64.U32 R20, R20 ;  /* 0x0000001400147312 */ /* 0x000e620000201800 */
[----:B0-----:R-:W-:Y:S01]  /*08e0*/  IMAD.MOV.U32 R14, RZ, RZ, 0x1 ;  /* 0x00000001ff0e7424 */ /* 0x001fe200078e00ff */
[----:B------:R-:W-:Y:S06]  /*08f0*/  BSSY.RECONVERGENT B1, `(.L_x_12) ;  /* 0x0000010000017945 */ /* 0x000fec0003800200 */
[----:B-1----:R-:W0:Y:S02]  /*0900*/  MUFU.RCP64H R15, R21 ;  /* 0x00000015000f7308 */ /* 0x002e240000001800 */
[----:B0-----:R-:W-:-:S08]  /*0910*/  DFMA R18, -R20, R14, 1 ;  /* 0x3ff000001412742b */ /* 0x001fd0000000010e */
[----:B------:R-:W-:-:S08]  /*0920*/  DFMA R18, R18, R18, R18 ;  /* 0x000000121212722b */ /* 0x000fd00000000012 */
[----:B------:R-:W-:-:S08]  /*0930*/  DFMA R18, R14, R18, R14 ;  /* 0x000000120e12722b */ /* 0x000fd0000000000e */
[----:B------:R-:W-:-:S08]  /*0940*/  DFMA R14, -R20, R18, 1 ;  /* 0x3ff00000140e742b */ /* 0x000fd00000000112 */
[----:B------:R-:W-:-:S08]  /*0950*/  DFMA R14, R18, R14, R18 ;  /* 0x0000000e120e722b */ /* 0x000fd00000000012 */
[----:B--2---:R-:W-:Y:S01]  /*0960*/  DMUL R30, R22, R14 ;  /* 0x0000000e161e7228 */ /* 0x004fe20000000000 */
[----:B------:R-:W-:-:S07]  /*0970*/  FSETP.GEU.AND P1, PT, |R23|, 6.5827683646048100446e-37, PT ;  /* 0x036000001700780b */ /* 0x000fce0003f2e200 */
[----:B------:R-:W-:-:S08]  /*0980*/  DFMA R18, -R20, R30, R22 ;  /* 0x0000001e1412722b */ /* 0x000fd00000000116 */
[----:B------:R-:W-:-:S10]  /*0990*/  DFMA R30, R14, R18, R30 ;  /* 0x000000120e1e722b */ /* 0x000fd4000000001e */
[----:B------:R-:W-:-:S05]  /*09a0*/  FFMA R0, RZ, R21, R31 ;  /* 0x00000015ff007223 */ /* 0x000fca000000001f */
[----:B------:R-:W-:-:S13]  /*09b0*/  FSETP.GT.AND P0, PT, |R0|, 1.469367938527859385e-39, PT ;  /* 0x001000000000780b */ /* 0x000fda0003f04200 */
[----:B------:R-:W-:Y:S05]  /*09c0*/  @P0 BRA P1, `(.L_x_13) ;  /* 0x0000000000080947 */ /* 0x000fea0000800000 */
[----:B------:R-:W-:-:S07]  /*09d0*/  MOV R0, 0x9f0 ;  /* 0x000009f000007802 */ /* 0x000fce0000000f00 */
[----:B------:R-:W-:Y:S05]  /*09e0*/  CALL.REL.NOINC `($__internal_0_$__cuda_sm20_div_rn_f64_full) ;  /* 0x0000000400f47944 */ /* 0x000fea0003c00000 */
.L_x_13:
[----:B------:R-:W-:Y:S05]  /*09f0*/  BSYNC.RECONVERGENT B1 ;  /* 0x0000000000017941 */ /* 0x000fea0003800200 */
.L_x_12:
[----:B------:R-:W-:-:S04]  /*0a00*/  IADD3 R8, P0, PT, R9, UR14, RZ ;  /* 0x0000000e09087c10 */ /* 0x000fc8000ff1e0ff */
[----:B------:R-:W-:-:S05]  /*0a10*/  IADD3.X R9, PT, PT, R10, UR15, RZ, P0, !PT ;  /* 0x0000000f0a097c10 */ /* 0x000fca00087fe4ff */
[----:B------:R1:W-:Y:S04]  /*0a20*/  STG.E.64 desc[UR4][R8.64], R30 ;  /* 0x0000001e08007986 */ /* 0x0003e8000c101b04 */
[----:B------:R1:W-:Y:S02]  /*0a30*/  STG.E.64 desc[UR4][R26.64], RZ ;  /* 0x000000ff1a007986 */ /* 0x0003e4000c101b04 */
.L_x_11:
[----:B------:R-:W-:Y:S05]  /*0a40*/  BSYNC.RECONVERGENT B0 ;  /* 0x0000000000007941 */ /* 0x000fea0003800200 */
.L_x_10:
[----:B------:R-:W-:Y:S01]  /*0a50*/  IMAD.SHL.U32 R10, R4, 0x4, RZ ;  /* 0x00000004040a7824 */ /* 0x000fe200078e00ff */
[----:B-1----:R-:W-:-:S04]  /*0a60*/  SHF.R.U32.HI R9, RZ, 0x1e, R4 ;  /* 0x0000001eff097819 */ /* 0x002fc80000011604 */
[----:B------:R-:W-:-:S05]  /*0a70*/  IADD3 R26, P0, PT, R10, R12, RZ ;  /* 0x0000000c0a1a7210 */ /* 0x000fca0007f1e0ff */
[----:B------:R-:W-:-:S05]  /*0a80*/  IMAD.X R27, R9, 0x1, R13, P0 ;  /* 0x00000001091b7824 */ /* 0x000fca00000e060d */
[----:B------:R-:W2:Y:S01]  /*0a90*/  LDG.E R20, desc[UR4][R26.64] ;  /* 0x000000041a147981 */ /* 0x000ea2000c1e1900 */
[----:B------:R-:W-:Y:S01]  /*0aa0*/  IADD3 R3, P1, PT, R4, R3, RZ ;  /* 0x0000000304037210 */ /* 0x000fe20007f3e0ff */
[----:B------:R-:W-:Y:S04]  /*0ab0*/  BSSY.RECONVERGENT B0, `(.L_x_14) ;  /* 0x0000020000007945 */ /* 0x000fe80003800200 */
[----:B------:R-:W-:Y:S01]  /*0ac0*/  IMAD.X R6, RZ, RZ, R6, P1 ;  /* 0x000000ffff067224 */ /* 0x000fe200008e0606 */
[----:B--2---:R-:W-:-:S13]  /*0ad0*/  ISETP.GE.AND P0, PT, R20, 0x2, PT ;  /* 0x000000021400780c */ /* 0x004fda0003f06270 */
[----:B------:R-:W-:Y:S05]  /*0ae0*/  @!P0 BRA `(.L_x_15) ;  /* 0x0000000000708947 */ /* 0x000fea0003800000 */
[C---:B------:R-:W-:Y:S01]  /*0af0*/  IMAD.SHL.U32 R12, R3.reuse, 0x8, RZ ;  /* 0x00000008030c7824 */ /* 0x040fe200078e00ff */
[----:B------:R-:W-:-:S04]  /*0b00*/  SHF.L.U64.HI R11, R3, 0x3, R6 ;  /* 0x00000003030b7819 */ /* 0x000fc80000010206 */
[----:B0-----:R-:W-:-:S04]  /*0b10*/  IADD3 R32, P0, PT, R12, UR12, RZ ;  /* 0x0000000c0c207c10 */ /* 0x001fc8000ff1e0ff */
[----:B------:R-:W-:-:S05]  /*0b20*/  IADD3.X R33, PT, PT, R11, UR13, RZ, P0, !PT ;  /* 0x0000000d0b217c10 */ /* 0x000fca00087fe4ff */
[----:B------:R-:W2:Y:S01]  /*0b30*/  LDG.E.64 R22, desc[UR4][R32.64] ;  /* 0x0000000420167981 */ /* 0x000ea2000c1e1b00 */
        /* <DEDUP_REMOVED lines=18> */
.L_x_17:
[----:B------:R-:W-:Y:S05]  /*0c60*/  BSYNC.RECONVERGENT B1 ;  /* 0x0000000000017941 */ /* 0x000fea0003800200 */
.L_x_16:
[----:B------:R-:W-:-:S04]  /*0c70*/  IADD3 R12, P0, PT, R12, UR14, RZ ;  /* 0x0000000e0c0c7c10 */ /* 0x000fc8000ff1e0ff */
[----:B------:R-:W-:-:S05]  /*0c80*/  IADD3.X R13, PT, PT, R11, UR15, RZ, P0, !PT ;  /* 0x0000000f0b0d7c10 */ /* 0x000fca00087fe4ff */
[----:B------:R1:W-:Y:S04]  /*0c90*/  STG.E.64 desc[UR4][R12.64], R30 ;  /* 0x0000001e0c007986 */ /* 0x0003e8000c101b04 */
[----:B------:R1:W-:Y:S02]  /*0ca0*/  STG.E.64 desc[UR4][R32.64], RZ ;  /* 0x000000ff20007986 */ /* 0x0003e4000c101b04 */
.L_x_15:
[----:B------:R-:W-:Y:S05]  /*0cb0*/  BSYNC.RECONVERGENT B0 ;  /* 0x0000000000007941 */ /* 0x000fea0003800200 */
.L_x_14:
[----:B------:R-:W-:-:S05]  /*0cc0*/  IADD3 R26, P0, PT, R10, R26, RZ ;  /* 0x0000001a0a1a7210 */ /* 0x000fca0007f1e0ff */
[----:B------:R-:W-:-:S05]  /*0cd0*/  IMAD.X R27, R9, 0x1, R27, P0 ;  /* 0x00000001091b7824 */ /* 0x000fca00000e061b */
[----:B------:R-:W2:Y:S01]  /*0ce0*/  LDG.E R20, desc[UR4][R26.64] ;  /* 0x000000041a147981 */ /* 0x000ea2000c1e1900 */
[----:B------:R-:W-:Y:S01]  /*0cf0*/  IADD3 R3, P1, PT, R4, R3, RZ ;  /* 0x0000000304037210 */ /* 0x000fe20007f3e0ff */
[----:B------:R-:W-:Y:S04]  /*0d00*/  BSSY.RECONVERGENT B0, `(.L_x_18) ;  /* 0x0000020000007945 */ /* 0x000fe80003800200 */
[----:B-1----:R-:W-:Y:S01]  /*0d10*/  IMAD.X R12, RZ, RZ, R6, P1 ;  /* 0x000000ffff0c7224 */ /* 0x002fe200008e0606 */
        /* <DEDUP_REMOVED lines=25> */
.L_x_21:
[----:B------:R-:W-:Y:S05]  /*0eb0*/  BSYNC.RECONVERGENT B1 ;  /* 0x0000000000017941 */ /* 0x000fea0003800200 */
.L_x_20:
[----:B------:R-:W-:-:S04]  /*0ec0*/  IADD3 R14, P0, PT, R11, UR14, RZ ;  /* 0x0000000e0b0e7c10 */ /* 0x000fc8000ff1e0ff */
[----:B------:R-:W-:-:S05]  /*0ed0*/  IADD3.X R15, PT, PT, R6, UR15, RZ, P0, !PT ;  /* 0x0000000f060f7c10 */ /* 0x000fca00087fe4ff */
[----:B------:R1:W-:Y:S04]  /*0ee0*/  STG.E.64 desc[UR4][R14.64], R30 ;  /* 0x0000001e0e007986 */ /* 0x0003e8000c101b04 */
[----:B------:R1:W-:Y:S02]  /*0ef0*/  STG.E.64 desc[UR4][R32.64], RZ ;  /* 0x000000ff20007986 */ /* 0x0003e4000c101b04 */
.L_x_19:
[----:B------:R-:W-:Y:S05]  /*0f00*/  BSYNC.RECONVERGENT B0 ;  /* 0x0000000000007941 */ /* 0x000fea0003800200 */
.L_x_18:
[----:B------:R-:W-:-:S05]  /*0f10*/  IADD3 R10, P0, PT, R10, R26, RZ ;  /* 0x0000001a0a0a7210 */ /* 0x000fca0007f1e0ff */
[----:B------:R-:W-:-:S06]  /*0f20*/  IMAD.X R11, R9, 0x1, R27, P0 ;  /* 0x00000001090b7824 */ /* 0x000fcc00000e061b */
        /* <DEDUP_REMOVED lines=8> */
[----:B------:R-:W-:-:S04]  /*0fb0*/  IADD3 R12, P0, PT, R9, UR12, RZ ;  /* 0x0000000c090c7c10 */ /* 0x000fc8000ff1e0ff */
[----:B------:R-:W-:-:S05]  /*0fc0*/  IADD3.X R13, PT, PT, R10, UR13, RZ, P0, !PT ;  /* 0x0000000d0a0d7c10 */ /* 0x000fca00087fe4ff */
[----:B------:R-:W2:Y:S01]  /*0fd0*/  LDG.E.64 R22, desc[UR4][R12.64] ;  /* 0x000000040c167981 */ /* 0x000ea2000c1e1b00 */
[----:B------:R-:W3:Y:S01]  /*0fe0*/  I2F.F64.U32 R20, R11 ;  /* 0x0000000b00147312 */ /* 0x000ee20000201800 */
[----:B01----:R-:W-:Y:S01]  /*0ff0*/  IMAD.MOV.U32 R14, RZ, RZ, 0x1 ;  /* 0x00000001ff0e7424 */ /* 0x003fe200078e00ff */
[----:B------:R-:W-:Y:S06]  /*1000*/  BSSY.RECONVERGENT B1, `(.L_x_24) ;  /* 0x0000010000017945 */ /* 0x000fec0003800200 */
[----:B---3--:R-:W0:Y:S02]  /*1010*/  MUFU.RCP64H R15, R21 ;  /* 0x00000015000f7308 */ /* 0x008e240000001800 */
        /* <DEDUP_REMOVED lines=14> */
.L_x_25:
[----:B------:R-:W-:Y:S05]  /*1100*/  BSYNC.RECONVERGENT B1 ;  /* 0x0000000000017941 */ /* 0x000fea0003800200 */
.L_x_24:
[----:B------:R-:W-:-:S04]  /*1110*/  IADD3 R8, P0, PT, R9, UR14, RZ ;  /* 0x0000000e09087c10 */ /* 0x000fc8000ff1e0ff */
[----:B------:R-:W-:-:S05]  /*1120*/  IADD3.X R9, PT, PT, R10, UR15, RZ, P0, !PT ;  /* 0x0000000f0a097c10 */ /* 0x000fca00087fe4ff */
[----:B------:R2:W-:Y:S04]  /*1130*/  STG.E.64 desc[UR4][R8.64], R30 ;  /* 0x0000001e08007986 */ /* 0x0005e8000c101b04 */
[----:B------:R2:W-:Y:S02]  /*1140*/  STG.E.64 desc[UR4][R12.64], RZ ;  /* 0x000000ff0c007986 */ /* 0x0005e4000c101b04 */
.L_x_23:
[----:B------:R-:W-:Y:S05]  /*1150*/  BSYNC.RECONVERGENT B0 ;  /* 0x0000000000007941 */ /* 0x000fea0003800200 */
.L_x_22:
[----:B------:R-:W-:-:S05]  /*1160*/  IADD3 R3, P0, PT, R4, R3, RZ ;  /* 0x0000000304037210 */ /* 0x000fca0007f1e0ff */
[----:B------:R-:W-:Y:S01]  /*1170*/  IMAD.X R6, RZ, RZ, R6, P0 ;  /* 0x000000ffff067224 */ /* 0x000fe200000e0606 */
[----:B------:R-:W-:-:S04]  /*1180*/  ISETP.GE.U32.AND P0, PT, R3, R16, PT ;  /* 0x000000100300720c */ /* 0x000fc80003f06070 */
[----:B------:R-:W-:-:S13]  /*1190*/  ISETP.GE.AND.EX P0, PT, R6, R2, PT, P0 ;  /* 0x000000020600720c */ /* 0x000fda0003f06300 */
[----:B------:R-:W-:Y:S05]  /*11a0*/  @!P0 BRA `(.L_x_26) ;  /* 0xfffffff4009c8947 */ /* 0x000fea000383ffff */
[----:B------:R-:W-:Y:S05]  /*11b0*/  EXIT ;  /* 0x000000000000794d */ /* 0x000fea0003800000 */
        .weak           $__internal_0_$__cuda_sm20_div_rn_f64_full
        .type           $__internal_0_$__cuda_sm20_div_rn_f64_full,@function
        .size           $__internal_0_$__cuda_sm20_div_rn_f64_full,($__internal_1_$__cuda_sm20_div_u64 - $__internal_0_$__cuda_sm20_div_rn_f64_full)
$__internal_0_$__cuda_sm20_div_rn_f64_full:
[C---:B------:R-:W-:Y:S01]  /*11c0*/  FSETP.GEU.AND P1, PT, |R21|.reuse, 1.469367938527859385e-39, PT ;  /* 0x001000001500780b */ /* 0x040fe20003f2e200 */
[----:B------:R-:W-:Y:S01]  /*11d0*/  IMAD.MOV.U32 R24, RZ, RZ, 0x1 ;  /* 0x00000001ff187424 */ /* 0x000fe200078e00ff */
[----:B------:R-:W-:Y:S01]  /*11e0*/  LOP3.LUT R18, R21, 0x800fffff, RZ, 0xc0, !PT ;  /* 0x800fffff15127812 */ /* 0x000fe200078ec0ff */
[----:B------:R-:W-:Y:S01]  /*11f0*/  IMAD.MOV.U32 R7, RZ, RZ, 0x1ca00000 ;  /* 0x1ca00000ff077424 */ /* 0x000fe200078e00ff */
[C---:B------:R-:W-:Y:S01]  /*1200*/  FSETP.GEU.AND P3, PT, |R23|.reuse, 1.469367938527859385e-39, PT ;  /* 0x001000001700780b */ /* 0x040fe20003f6e200 */
[----:B------:R-:W-:Y:S01]  /*1210*/  BSSY.RECONVERGENT B3, `(.L_x_27) ;  /* 0x0000052000037945 */ /* 0x000fe20003800200 */
[----:B------:R-:W-:Y:S01]  /*1220*/  LOP3.LUT R19, R18, 0x3ff00000, RZ, 0xfc, !PT ;  /* 0x3ff0000012137812 */ /* 0x000fe200078efcff */
[----:B------:R-:W-:Y:S01]  /*1230*/  IMAD.MOV.U32 R18, RZ, RZ, R20 ;  /* 0x000000ffff127224 */ /* 0x000fe200078e0014 */
[----:B------:R-:W-:Y:S02]  /*1240*/  LOP3.LUT R5, R23, 0x7ff00000, RZ, 0xc0, !PT ;  /* 0x7ff0000017057812 */ /* 0x000fe400078ec0ff */
[----:B------:R-:W-:-:S03]  /*1250*/  LOP3.LUT R8, R21, 0x7ff00000, RZ, 0xc0, !PT ;  /* 0x7ff0000015087812 */ /* 0x000fc600078ec0ff */
[----:B------:R-:W-:Y:S01]  /*1260*/  @!P1 DMUL R18, R20, 8.98846567431157953865e+307 ;  /* 0x7fe0000014129828 */ /* 0x000fe20000000000 */
[----:B------:R-:W-:Y:S01]  /*1270*/  ISETP.GE.U32.AND P2, PT, R5, R8, PT ;  /* 0x000000080500720c */ /* 0x000fe20003f46070 */
[----:B------:R-:W-:Y:S02]  /*1280*/  IMAD.MOV.U32 R28, RZ, RZ, R5 ;  /* 0x000000ffff1c7224 */ /* 0x000fe400078e0005 */
[----:B------:R-:W-:Y:S02]  /*1290*/  @!P3 LOP3.LUT R14, R21, 0x7ff00000, RZ, 0xc0, !PT ;  /* 0x7ff00000150eb812 */ /* 0x000fe400078ec0ff */
[----:B------:R-:W0:Y:S01]  /*12a0*/  MUFU.RCP64H R25, R19 ;  /* 0x0000001300197308 */ /* 0x000e220000001800 */
[----:B------:R-:W-:Y:S02]  /*12b0*/  SEL R15, R7, 0x63400000, !P2 ;  /* 0x63400000070f7807 */ /* 0x000fe40005000000 */
[----:B------:R-:W-:Y:S02]  /*12c0*/  @!P3 ISETP.GE.U32.AND P4, PT, R5, R14, PT ;  /* 0x0000000e0500b20c */ /* 0x000fe40003f86070 */
[----:B------:R-:W-:-:S02]  /*12d0*/  LOP3.LUT R15, R15, 0x800fffff, R23, 0xf8, !PT ;  /* 0x800fffff0f0f7812 */ /* 0x000fc400078ef817 */
[----:B------:R-:W-:Y:S01]  /*12e0*/  @!P1 LOP3.LUT R8, R19, 0x7ff00000, RZ, 0xc0, !PT ;  /* 0x7ff0000013089812 */ /* 0x000fe200078ec0ff */
[----:B0-----:R-:W-:-:S08]  /*12f0*/  DFMA R30, R24, -R18, 1 ;  /* 0x3ff00000181e742b */ /* 0x001fd00000000812 */
[----:B------:R-:W-:-:S08]  /*1300*/  DFMA R30, R30, R30, R30 ;  /* 0x0000001e1e1e722b */ /* 0x000fd0000000001e */
[----:B------:R-:W-:Y:S01]  /*1310*/  DFMA R24, R24, R30, R24 ;  /* 0x0000001e1818722b */ /* 0x000fe20000000018 */
[----:B------:R-:W-:Y:S01]  /*1320*/  @!P3 SEL R31, R7, 0x63400000, !P4 ;  /* 0x63400000071fb807 */ /* 0x000fe20006000000 */
[----:B------:R-:W-:-:S03]  /*1330*/  @!P3 IMAD.MOV.U32 R30, RZ, RZ, RZ ;  /* 0x000000ffff1eb224 */ /* 0x000fc600078e00ff */
[----:B------:R-:W-:-:S03]  /*1340*/  @!P3 LOP3.LUT R14, R31, 0x80000000, R23, 0xf8, !PT ;  /* 0x800000001f0eb812 */ /* 0x000fc600078ef817 */
[----:B------:R-:W-:Y:S01]  /*1350*/  DFMA R34, R24, -R18, 1 ;  /* 0x3ff000001822742b */ /* 0x000fe20000000812 */
[----:B------:R-:W-:Y:S01]  /*1360*/  @!P3 LOP3.LUT R31, R14, 0x100000, RZ, 0xfc, !PT ;  /* 0x001000000e1fb812 */ /* 0x000fe200078efcff */
[----:B------:R-:W-:-:S06]  /*1370*/  IMAD.MOV.U32 R14, RZ, RZ, R22 ;  /* 0x000000ffff0e7224 */ /* 0x000fcc00078e0016 */
[----:B------:R-:W-:Y:S02]  /*1380*/  DFMA R34, R24, R34, R24 ;  /* 0x000000221822722b */ /* 0x000fe40000000018 */
[----:B------:R-:W-:-:S08]  /*1390*/  @!P3 DFMA R14, R14, 2, -R30 ;  /* 0x400000000e0eb82b */ /* 0x000fd0000000081e */
[----:B------:R-:W-:Y:S02]  /*13a0*/  DMUL R30, R34, R14 ;  /* 0x0000000e221e7228 */ /* 0x000fe40000000000 */
[----:B------:R-:W-:-:S06]  /*13b0*/  @!P3 LOP3.LUT R28, R15, 0x7ff00000, RZ, 0xc0, !PT ;  /* 0x7ff000000f1cb812 */ /* 0x000fcc00078ec0ff */
[----:B------:R-:W-:-:S08]  /*13c0*/  DFMA R24, R30, -R18, R14 ;  /* 0x800000121e18722b */ /* 0x000fd0000000000e */
[----:B------:R-:W-:Y:S01]  /*13d0*/  DFMA R24, R34, R24, R30 ;  /* 0x000000182218722b */ /* 0x000fe2000000001e */
[----:B------:R-:W-:-:S05]  /*13e0*/  VIADD R30, R28, 0xffffffff ;  /* 0xffffffff1c1e7836 */ /* 0x000fca0000000000 */
[----:B------:R-:W-:Y:S01]  /*13f0*/  ISETP.GT.U32.AND P1, PT, R30, 0x7feffffe, PT ;  /* 0x7feffffe1e00780c */ /* 0x000fe20003f24070 */
[----:B------:R-:W-:-:S05]  /*1400*/  VIADD R30, R8, 0xffffffff ;  /* 0xffffffff081e7836 */ /* 0x000fca0000000000 */
[----:B------:R-:W-:-:S13]  /*1410*/  ISETP.GT.U32.OR P1, PT, R30, 0x7feffffe, P1 ;  /* 0x7feffffe1e00780c */ /* 0x000fda0000f24470 */
[----:B------:R-:W-:Y:S05]  /*1420*/  @P1 BRA `(.L_x_28) ;  /* 0x00000000006c1947 */ /* 0x000fea0003800000 */
[----:B------:R-:W-:-:S04]  /*1430*/  LOP3.LUT R8, R21, 0x7ff00000, RZ, 0xc0, !PT ;  /* 0x7ff0000015087812 */ /* 0x000fc800078ec0ff */
[CC--:B------:R-:W-:Y:S02]  /*1440*/  VIADDMNMX R22, R5.reuse, -R8.reuse, 0xb9600000, !PT ;  /* 0xb960000005167446 */ /* 0x0c0fe40007800908 */
[----:B------:R-:W-:Y:S02]  /*1450*/  ISETP.GE.U32.AND P1, PT, R5, R8, PT ;  /* 0x000000080500720c */ /* 0x000fe40003f26070 */
[----:B------:R-:W-:Y:S02]  /*1460*/  VIMNMX R22, PT, PT, R22, 0x46a00000, PT ;  /* 0x46a0000016167848 */ /* 0x000fe40003fe0100 */
[----:B------:R-:W-:-:S05]  /*1470*/  SEL R7, R7, 0x63400000, !P1 ;  /* 0x6340000007077807 */ /* 0x000fca0004800000 */
[----:B------:R-:W-:Y:S02]  /*1480*/  IMAD.IADD R7, R22, 0x1, -R7 ;  /* 0x0000000116077824 */ /* 0x000fe400078e0a07 */
[----:B------:R-:W-:Y:S02]  /*1490*/  IMAD.MOV.U32 R22, RZ, RZ, RZ ;  /* 0x000000ffff167224 */ /* 0x000fe400078e00ff */
[----:B------:R-:W-:-:S06]  /*14a0*/  VIADD R23, R7, 0x7fe00000 ;  /* 0x7fe0000007177836 */ /* 0x000fcc0000000000 */
[----:B------:R-:W-:-:S10]  /*14b0*/  DMUL R30, R24, R22 ;  /* 0x00000016181e7228 */ /* 0x000fd40000000000 */
[----:B------:R-:W-:-:S13]  /*14c0*/  FSETP.GTU.AND P1, PT, |R31|, 1.469367938527859385e-39, PT ;  /* 0x001000001f00780b */ /* 0x000fda0003f2c200 */
[----:B------:R-:W-:Y:S05]  /*14d0*/  @P1 BRA `(.L_x_29) ;  /* 0x0000000000941947 */ /* 0x000fea0003800000 */
[----:B------:R-:W-:Y:S01]  /*14e0*/  DFMA R14, R24, -R18, R14 ;  /* 0x80000012180e722b */ /* 0x000fe2000000000e */
[----:B------:R-:W-:-:S09]  /*14f0*/  IMAD.MOV.U32 R22, RZ, RZ, RZ ;  /* 0x000000ffff167224 */ /* 0x000fd200078e00ff */
[C---:B------:R-:W-:Y:S02]  /*1500*/  FSETP.NEU.AND P1, PT, R15.reuse, RZ, PT ;  /* 0x000000ff0f00720b */ /* 0x040fe40003f2d000 */
[----:B------:R-:W-:-:S04]  /*1510*/  LOP3.LUT R20, R15, 0x80000000, R21, 0x48, !PT ;  /* 0x800000000f147812 */ /* 0x000fc800078e4815 */
[----:B------:R-:W-:-:S07]  /*1520*/  LOP3.LUT R23, R20, R23, RZ, 0xfc, !PT ;  /* 0x0000001714177212 */ /* 0x000fce00078efcff */
[----:B------:R-:W-:Y:S05]  /*1530*/  @!P1 BRA `(.L_x_29) ;  /* 0x00000000007c9947 */ /* 0x000fea0003800000 */
[----:B------:R-:W-:Y:S01]  /*1540*/  IMAD.MOV R15, RZ, RZ, -R7 ;  /* 0x000000ffff0f7224 */ /* 0x000fe200078e0a07 */
[----:B------:R-:W-:Y:S01]  /*1550*/  IADD3 R7, PT, PT, -R7, -0x43300000, RZ ;  /* 0xbcd0000007077810 */ /* 0x000fe20007ffe1ff */
[----:B------:R-:W-:-:S06]  /*1560*/  IMAD.MOV.U32 R14, RZ, RZ, RZ ;  /* 0x000000ffff0e7224 */ /* 0x000fcc00078e00ff */
[----:B------:R-:W-:Y:S02]  /*1570*/  DFMA R14, R30, -R14, R24 ;  /* 0x8000000e1e0e722b */ /* 0x000fe40000000018 */
[----:B------:R-:W-:-:S08]  /*1580*/  DMUL.RP R24, R24, R22 ;  /* 0x0000001618187228 */ /* 0x000fd00000008000 */
[----:B------:R-:W-:Y:S02]  /*1590*/  FSETP.NEU.AND P1, PT, |R15|, R7, PT ;  /* 0x000000070f00720b */ /* 0x000fe40003f2d200 */
[----:B------:R-:W-:Y:S02]  /*15a0*/  LOP3.LUT R5, R25, R20, RZ, 0x3c, !PT ;  /* 0x0000001419057212 */ /* 0x000fe400078e3cff */
[----:B------:R-:W-:Y:S02]  /*15b0*/  FSEL R30, R24, R30, !P1 ;  /* 0x0000001e181e7208 */ /* 0x000fe40004800000 */
[----:B------:R-:W-:Y:S01]  /*15c0*/  FSEL R31, R5, R31, !P1 ;  /* 0x0000001f051f7208 */ /* 0x000fe20004800000 */
[----:B------:R-:W-:Y:S06]  /*15d0*/  BRA `(.L_x_29) ;  /* 0x0000000000547947 */ /* 0x000fec0003800000 */
.L_x_28:
[----:B------:R-:W-:-:S14]  /*15e0*/  DSETP.NAN.AND P1, PT, R22, R22, PT ;  /* 0x000000161600722a */ /* 0x000fdc0003f28000 */
[----:B------:R-:W-:Y:S05]  /*15f0*/  @P1 BRA `(.L_x_30) ;  /* 0x0000000000441947 */ /* 0x000fea0003800000 */
[----:B------:R-:W-:-:S14]  /*1600*/  DSETP.NAN.AND P1, PT, R20, R20, PT ;  /* 0x000000141400722a */ /* 0x000fdc0003f28000 */
[----:B------:R-:W-:Y:S05]  /*1610*/  @P1 BRA `(.L_x_31) ;  /* 0x0000000000301947 */ /* 0x000fea0003800000 */
[----:B------:R-:W-:Y:S01]  /*1620*/  ISETP.NE.AND P1, PT, R28, R8, PT ;  /* 0x000000081c00720c */ /* 0x000fe20003f25270 */
[----:B------:R-:W-:Y:S02]  /*1630*/  IMAD.MOV.U32 R30, RZ, RZ, 0x0 ;  /* 0x00000000ff1e7424 */ /* 0x000fe400078e00ff */
[----:B------:R-:W-:-:S10]  /*1640*/  IMAD.MOV.U32 R31, RZ, RZ, -0x80000 ;  /* 0xfff80000ff1f7424 */ /* 0x000fd400078e00ff */
[----:B------:R-:W-:Y:S05]  /*1650*/  @!P1 BRA `(.L_x_29) ;  /* 0x0000000000349947 */ /* 0x000fea0003800000 */
[----:B------:R-:W-:Y:S02]  /*1660*/  ISETP.NE.AND P1, PT, R28, 0x7ff00000, PT ;  /* 0x7ff000001c00780c */ /* 0x000fe40003f25270 */
[----:B------:R-:W-:Y:S02]  /*1670*/  LOP3.LUT R31, R23, 0x80000000, R21, 0x48, !PT ;  /* 0x80000000171f7812 */ /* 0x000fe400078e4815 */
[----:B------:R-:W-:-:S13]  /*1680*/  ISETP.EQ.OR P1, PT, R8, RZ, !P1 ;  /* 0x000000ff0800720c */ /* 0x000fda0004f22670 */
[----:B------:R-:W-:Y:S01]  /*1690*/  @P1 LOP3.LUT R5, R31, 0x7ff00000, RZ, 0xfc, !PT ;  /* 0x7ff000001f051812 */ /* 0x000fe200078efcff */
[----:B------:R-:W-:Y:S02]  /*16a0*/  @!P1 IMAD.MOV.U32 R30, RZ, RZ, RZ ;  /* 0x000000ffff1e9224 */ /* 0x000fe400078e00ff */
[----:B------:R-:W-:Y:S02]  /*16b0*/  @P1 IMAD.MOV.U32 R30, RZ, RZ, RZ ;  /* 0x000000ffff1e1224 */ /* 0x000fe400078e00ff */
[----:B------:R-:W-:Y:S01]  /*16c0*/  @P1 IMAD.MOV.U32 R31, RZ, RZ, R5 ;  /* 0x000000ffff1f1224 */ /* 0x000fe200078e0005 */
[----:B------:R-:W-:Y:S06]  /*16d0*/  BRA `(.L_x_29) ;  /* 0x0000000000147947 */ /* 0x000fec0003800000 */
.L_x_31:
[----:B------:R-:W-:Y:S01]  /*16e0*/  LOP3.LUT R31, R21, 0x80000, RZ, 0xfc, !PT ;  /* 0x00080000151f7812 */ /* 0x000fe200078efcff */
[----:B------:R-:W-:Y:S01]  /*16f0*/  IMAD.MOV.U32 R30, RZ, RZ, R20 ;  /* 0x000000ffff1e7224 */ /* 0x000fe200078e0014 */
[----:B------:R-:W-:Y:S06]  /*1700*/  BRA `(.L_x_29) ;  /* 0x0000000000087947 */ /* 0x000fec0003800000 */
.L_x_30:
[----:B------:R-:W-:Y:S01]  /*1710*/  LOP3.LUT R31, R23, 0x80000, RZ, 0xfc, !PT ;  /* 0x00080000171f7812 */ /* 0x000fe200078efcff */
[----:B------:R-:W-:-:S07]  /*1720*/  IMAD.MOV.U32 R30, RZ, RZ, R22 ;  /* 0x000000ffff1e7224 */ /* 0x000fce00078e0016 */
.L_x_29:
[----:B------:R-:W-:Y:S05]  /*1730*/  BSYNC.RECONVERGENT B3 ;  /* 0x0000000000037941 */ /* 0x000fea0003800200 */
.L_x_27:
[----:B------:R-:W-:Y:S02]  /*1740*/  IMAD.MOV.U32 R14, RZ, RZ, R0 ;  /* 0x000000ffff0e7224 */ /* 0x000fe400078e0000 */
[----:B------:R-:W-:-:S04]  /*1750*/  IMAD.MOV.U32 R15, RZ, RZ, 0x0 ;  /* 0x00000000ff0f7424 */ /* 0x000fc800078e00ff */
[----:B------:R-:W-:Y:S05]  /*1760*/  RET.REL.NODEC R14 `(_Z16devidecountInnerlllPdS_Pi) ;  /* 0xffffffe80e247950 */ /* 0x000fea0003c3ffff */
        .weak           $__internal_1_$__cuda_sm20_div_u64
        .type           $__internal_1_$__cuda_sm20_div_u64,@function
        .size           $__internal_1_$__cuda_sm20_div_u64,(.L_x_34 - $__internal_1_$__cuda_sm20_div_u64)
$__internal_1_$__cuda_sm20_div_u64:
[----:B------:R-:W-:Y:S02]  /*1770*/  IMAD.MOV.U32 R14, RZ, RZ, R4 ;  /* 0x000000ffff0e7224 */ /* 0x000fe400078e0004 */
[----:B------:R-:W-:-:S04]  /*1780*/  IMAD.MOV.U32 R15, RZ, RZ, RZ ;  /* 0x000000ffff0f7224 */ /* 0x000fc800078e00ff */
[----:B------:R-:W0:Y:S08]  /*1790*/  I2F.U64.RP R8, R14 ;  /* 0x0000000e00087312 */ /* 0x000e300000309000 */
[----:B0-----:R-:W0:Y:S02]  /*17a0*/  MUFU.RCP R8, R8 ;  /* 0x0000000800087308 */ /* 0x001e240000001000 */
[----:B0-----:R-:W-:-:S06]  /*17b0*/  VIADD R10, R8, 0x1ffffffe ;  /* 0x1ffffffe080a7836 */ /* 0x001fcc0000000000 */
[----:B------:R-:W0:Y:S02]  /*17c0*/  F2I.U64.TRUNC R10, R10 ;  /* 0x0000000a000a7311 */ /* 0x000e24000020d800 */
[----:B0-----:R-:W-:-:S04]  /*17d0*/  IMAD.WIDE.U32 R12, R10, R4, RZ ;  /* 0x000000040a0c7225 */ /* 0x001fc800078e00ff */
[----:B------:R-:W-:Y:S01]  /*17e0*/  IMAD R13, R11, R4, R13 ;  /* 0x000000040b0d7224 */ /* 0x000fe200078e020d */
[----:B------:R-:W-:-:S05]  /*17f0*/  IADD3 R19, P0, PT, RZ, -R12, RZ ;  /* 0x8000000cff137210 */ /* 0x000fca0007f1e0ff */
[----:B------:R-:W-:-:S04]  /*1800*/  IMAD.HI.U32 R12, R10, R19, RZ ;  /* 0x000000130a0c7227 */ /* 0x000fc800078e00ff */
[----:B------:R-:W-:Y:S02]  /*1810*/  IMAD.X R21, RZ, RZ, ~R13, P0 ;  /* 0x000000ffff157224 */ /* 0x000fe400000e0e0d */
[----:B------:R-:W-:Y:S02]  /*1820*/  IMAD.MOV.U32 R13, RZ, RZ, R10 ;  /* 0x000000ffff0d7224 */ /* 0x000fe400078e000a */
[-C--:B------:R-:W-:Y:S02]  /*1830*/  IMAD R15, R11, R21.reuse, RZ ;  /* 0x000000150b0f7224 */ /* 0x080fe400078e02ff */
[----:B------:R-:W-:-:S04]  /*1840*/  IMAD.WIDE.U32 R12, P0, R10, R21, R12 ;  /* 0x000000150a0c7225 */ /* 0x000fc8000780000c */
[----:B------:R-:W-:-:S04]  /*1850*/  IMAD.HI.U32 R21, R11, R21, RZ ;  /* 0x000000150b157227 */ /* 0x000fc800078e00ff */
[----:B------:R-:W-:-:S04]  /*1860*/  IMAD.HI.U32 R12, P1, R11, R19, R12 ;  /* 0x000000130b0c7227 */ /* 0x000fc8000782000c */
[----:B------:R-:W-:Y:S01]  /*1870*/  IMAD.X R8, R21, 0x1, R11, P0 ;  /* 0x0000000115087824 */ /* 0x000fe200000e060b */
[----:B------:R-:W-:-:S04]  /*1880*/  IADD3 R13, P2, PT, R15, R12, RZ ;  /* 0x0000000c0f0d7210 */ /* 0x000fc80007f5e0ff */
[----:B------:R-:W-:Y:S01]  /*1890*/  IADD3.X R15, PT, PT, RZ, RZ, R8, P2, P1 ;  /* 0x000000ffff0f7210 */ /* 0x000fe200017e2408 */
[----:B------:R-:W-:-:S03]  /*18a0*/  IMAD.WIDE.U32 R10, R13, R4, RZ ;  /* 0x000000040d0a7225 */ /* 0x000fc600078e00ff */
[----:B------:R-:W-:Y:S01]  /*18b0*/  IADD3 R19, P0, PT, RZ, -R10, RZ ;  /* 0x8000000aff137210 */ /* 0x000fe20007f1e0ff */
[----:B------:R-:W-:-:S04]  /*18c0*/  IMAD R10, R15, R4, R11 ;  /* 0x000000040f0a7224 */ /* 0x000fc800078e020b */
[----:B------:R-:W-:-:S04]  /*18d0*/  IMAD.HI.U32 R12, R13, R19, RZ ;  /* 0x000000130d0c7227 */ /* 0x000fc800078e00ff */
[----:B------:R-:W-:-:S04]  /*18e0*/  IMAD.X R10, RZ, RZ, ~R10, P0 ;  /* 0x000000ffff0a7224 */ /* 0x000fc800000e0e0a */
[----:B------:R-:W-:-:S04]  /*18f0*/  IMAD.WIDE.U32 R12, P0, R13, R10, R12 ;  /* 0x0000000a0d0c7225 */ /* 0x000fc8000780000c */
[C---:B------:R-:W-:Y:S02]  /*1900*/  IMAD R11, R15.reuse, R10, RZ ;  /* 0x0000000a0f0b7224 */ /* 0x040fe400078e02ff */
[----:B------:R-:W-:-:S04]  /*1910*/  IMAD.HI.U32 R8, P1, R15, R19, R12 ;  /* 0x000000130f087227 */ /* 0x000fc8000782000c */
[----:B------:R-:W-:Y:S01]  /*1920*/  IMAD.HI.U32 R10, R15, R10, RZ ;  /* 0x0000000a0f0a7227 */ /* 0x000fe200078e00ff */
[----:B------:R-:W-:-:S03]  /*1930*/  IADD3 R8, P2, PT, R11, R8, RZ ;  /* 0x000000080b087210 */ /* 0x000fc60007f5e0ff */
[----:B------:R-:W-:Y:S02]  /*1940*/  IMAD.X R15, R10, 0x1, R15, P0 ;  /* 0x000000010a0f7824 */ /* 0x000fe400000e060f */
[----:B------:R-:W-:-:S03]  /*1950*/  IMAD.HI.U32 R10, R8, R5, RZ ;  /* 0x00000005080a7227 */ /* 0x000fc600078e00ff */
[----:B------:R-:W-:Y:S01]  /*1960*/  IADD3.X R12, PT, PT, RZ, RZ, R15, P2, P1 ;  /* 0x000000ffff0c7210 */ /* 0x000fe200017e240f */
[----:B------:R-:W-:Y:S02]  /*1970*/  IMAD.MOV.U32 R11, RZ, RZ, RZ ;  /* 0x000000ffff0b7224 */ /* 0x000fe400078e00ff */
[----:B------:R-:W-:-:S04]  /*1980*/  IMAD.WIDE.U32 R10, R8, R7, R10 ;  /* 0x00000007080a7225 */ /* 0x000fc800078e000a */
[C---:B------:R-:W-:Y:S02]  /*1990*/  IMAD R13, R12.reuse, R7, RZ ;  /* 0x000000070c0d7224 */ /* 0x040fe400078e02ff */
[----:B------:R-:W-:-:S04]  /*19a0*/  IMAD.HI.U32 R10, P0, R12, R5, R10 ;  /* 0x000000050c0a7227 */ /* 0x000fc8000780000a */
[----:B------:R-:W-:Y:S01]  /*19b0*/  IMAD.HI.U32 R8, R12, R7, RZ ;  /* 0x000000070c087227 */ /* 0x000fe200078e00ff */
[----:B------:R-:W-:-:S03]  /*19c0*/  IADD3 R13, P1, PT, R13, R10, RZ ;  /* 0x0000000a0d0d7210 */ /* 0x000fc60007f3e0ff */
[----:B------:R-:W-:Y:S02]  /*19d0*/  IMAD.X R8, RZ, RZ, R8, P0 ;  /* 0x000000ffff087224 */ /* 0x000fe400000e0608 */
[----:B------:R-:W-:-:S04]  /*19e0*/  IMAD.WIDE.U32 R10, R13, R4, RZ ;  /* 0x000000040d0a7225 */ /* 0x000fc800078e00ff */
[----:B------:R-:W-:-:S04]  /*19f0*/  IMAD.X R15, RZ, RZ, R8, P1 ;  /* 0x000000ffff0f7224 */ /* 0x000fc800008e0608 */
[-C--:B------:R-:W-:Y:S01]  /*1a00*/  IMAD R8, R15, R4.reuse, R11 ;  /* 0x000000040f087224 */ /* 0x080fe200078e020b */
[----:B------:R-:W-:Y:S02]  /*1a10*/  IADD3 R11, P0, PT, -R10, R5, RZ ;  /* 0x000000050a0b7210 */ /* 0x000fe40007f1e1ff */
[----:B------:R-:W-:Y:S02]  /*1a20*/  IADD3 R10, P2, PT, R13, 0x1, RZ ;  /* 0x000000010d0a7810 */ /* 0x000fe40007f5e0ff */
[----:B------:R-:W-:Y:S01]  /*1a30*/  IADD3 R5, P1, PT, -R4, R11, RZ ;  /* 0x0000000b04057210 */ /* 0x000fe20007f3e1ff */
[----:B------:R-:W-:Y:S01]  /*1a40*/  IMAD.X R12, R7, 0x1, ~R8, P0 ;  /* 0x00000001070c7824 */ /* 0x000fe200000e0e08 */
[----:B------:R-:W-:Y:S01]  /*1a50*/  ISETP.GE.U32.AND P0, PT, R11, R4, PT ;  /* 0x000000040b00720c */ /* 0x000fe20003f06070 */
[----:B------:R-:W-:-:S03]  /*1a60*/  IMAD.X R8, RZ, RZ, R15, P2 ;  /* 0x000000ffff087224 */ /* 0x000fc600010e060f */
[C---:B------:R-:W-:Y:S02]  /*1a70*/  ISETP.GE.U32.AND.EX P0, PT, R12.reuse, RZ, PT, P0 ;  /* 0x000000ff0c00720c */ /* 0x040fe40003f06100 */
[----:B------:R-:W-:Y:S02]  /*1a80*/  IADD3.X R7, PT, PT, R12, -0x1, RZ, P1, !PT ;  /* 0xffffffff0c077810 */ /* 0x000fe40000ffe4ff */
[----:B------:R-:W-:Y:S01]  /*1a90*/  SEL R5, R5, R11, P0 ;  /* 0x0000000b05057207 */ /* 0x000fe20000000000 */
[----:B------:R-:W-:Y:S01]  /*1aa0*/  IMAD.MOV.U32 R11, RZ, RZ, 0x0 ;  /* 0x00000000ff0b7424 */ /* 0x000fe200078e00ff */
[----:B------:R-:W-:Y:S02]  /*1ab0*/  SEL R10, R10, R13, P0 ;  /* 0x0000000d0a0a7207 */ /* 0x000fe40000000000 */
[----:B------:R-:W-:Y:S02]  /*1ac0*/  SEL R7, R7, R12, P0 ;  /* 0x0000000c07077207 */ /* 0x000fe40000000000 */
[----:B------:R-:W-:-:S02]  /*1ad0*/  SEL R15, R8, R15, P0 ;  /* 0x0000000f080f7207 */ /* 0x000fc40000000000 */
[----:B------:R-:W-:Y:S02]  /*1ae0*/  ISETP.GE.U32.AND P0, PT, R5, R4, PT ;  /* 0x000000040500720c */ /* 0x000fe40003f06070 */
[----:B------:R-:W-:Y:S02]  /*1af0*/  IADD3 R5, P2, PT, R10, 0x1, RZ ;  /* 0x000000010a057810 */ /* 0x000fe40007f5e0ff */
[----:B------:R-:W-:Y:S02]  /*1b00*/  ISETP.GE.U32.AND.EX P0, PT, R7, RZ, PT, P0 ;  /* 0x000000ff0700720c */ /* 0x000fe40003f06100 */
[----:B------:R-:W-:Y:S01]  /*1b10*/  ISETP.NE.U32.AND P1, PT, R4, RZ, PT ;  /* 0x000000ff0400720c */ /* 0x000fe20003f25070 */
[----:B------:R-:W-:Y:S01]  /*1b20*/  IMAD.X R8, RZ, RZ, R15, P2 ;  /* 0x000000ffff087224 */ /* 0x000fe200010e060f */
[----:B------:R-:W-:Y:S01]  /*1b30*/  SEL R5, R5, R10, P0 ;  /* 0x0000000a05057207 */ /* 0x000fe20000000000 */
[----:B------:R-:W-:Y:S01]  /*1b40*/  IMAD.MOV.U32 R10, RZ, RZ, R0 ;  /* 0x000000ffff0a7224 */ /* 0x000fe200078e0000 */
[----:B------:R-:W-:-:S02]  /*1b50*/  ISETP.NE.AND.EX P1, PT, RZ, RZ, PT, P1 ;  /* 0x000000ffff00720c */ /* 0x000fc40003f25310 */
[----:B------:R-:W-:Y:S02]  /*1b60*/  SEL R8, R8, R15, P0 ;  /* 0x0000000f08087207 */ /* 0x000fe40000000000 */
[----:B------:R-:W-:Y:S02]  /*1b70*/  SEL R5, R5, 0xffffffff, P1 ;  /* 0xffffffff05057807 */ /* 0x000fe40000800000 */
[----:B------:R-:W-:Y:S01]  /*1b80*/  SEL R8, R8, 0xffffffff, P1 ;  /* 0xffffffff08087807 */ /* 0x000fe20000800000 */
[----:B------:R-:W-:Y:S06]  /*1b90*/  RET.REL.NODEC R10 `(_Z16devidecountInnerlllPdS_Pi) ;  /* 0xffffffe40a187950 */ /* 0x000fec0003c3ffff */
.L_x_32:
[----:B------:R-:W-:-:S00]  /*1ba0*/  BRA `(.L_x_32) ;  /* 0xfffffffc00fc7947 */ /* 0x000fc0000383ffff */
[----:B------:R-:W-:-:S00]  /*1bb0*/  NOP ;  /* 0x0000000000007918 */ /* 0x000fc00000000000 */
        /* <DEDUP_REMOVED lines=12> */
.L_x_34:


//--------------------- .nv.shared.reserved.0     --------------------------
	.section	.nv.shared.reserved.0,"aw",@nobits
	.weak		__nv_reservedSMEM_offset_0_alias
	.size		__nv_reservedSMEM_offset_0_alias, 0, 64
	.other		__nv_reservedSMEM_offset_0_alias,@"STO_CUDA_RESERVED_SHARED STV_DEFAULT"
__nv_reservedSMEM_offset_0_alias:
	.zero		0
	.zero		64


//--------------------- .nv.constant0._Z16devidecountInnerlllPdS_Pi --------------------------
	.section	.nv.constant0._Z16devidecountInnerlllPdS_Pi,"a",@progbits
	.sectionflags	@""
	.align	4
.nv.constant0._Z16devidecountInnerlllPdS_Pi:
	.zero		944


//--------------------- SYMBOLS --------------------------

	.type		.nv.reservedSmem.offset0,@object
	.size		.nv.reservedSmem.offset0,0x4
